//
// Generated by NVIDIA NVVM Compiler
//
// Compiler Build ID: CL-36424714
// Cuda compilation tools, release 13.0, V13.0.88
// Based on NVVM 20.0.0
//

.version 9.0
.target sm_100
.address_size 64

	// .globl	_Z11hello_worldv
.extern .func  (.param .b32 func_retval0) vprintf
(
	.param .b64 vprintf_param_0,
	.param .b64 vprintf_param_1
)
;
.global .align 1 .b8 $str[24] = {104, 101, 108, 108, 111, 32, 119, 111, 114, 108, 100, 32, 102, 114, 111, 109, 32, 103, 112, 117, 46, 32, 10};

.visible .entry _Z11hello_worldv()
{
	.reg .b32 	%r<3>;
	.reg .b64 	%rd<3>;

	mov.u64 	%rd1, $str;
	cvta.global.u64 	%rd2, %rd1;
	{ // callseq 0, 0
	.param .b64 param0;
	st.param.b64 	[param0], %rd2;
	.param .b64 param1;
	st.param.b64 	[param1], 0;
	.param .b32 retval0;
	call.uni (retval0), 
	vprintf, 
	(
	param0, 
	param1
	);
	ld.param.b32 	%r1, [retval0];
	} // callseq 0
	ret;

}


// ===== COMPILED SASS (sm_100) =====

	.target	sm_100

	.elftype	@"ET_EXEC"


//--------------------- .note.nv.tkinfo           --------------------------
	.section	.note.nv.tkinfo,"",@"SHT_NOTE"
	.sectionflags	@"SHF_NOTE_NV_TKINFO"
	.tkinfo
        /*0018*/ 	.word	0x00000002
        /*0030*/ 	.string	""
        /*0030*/ 	.string	"ptxas"
        /*0030*/ 	.string	"Cuda compilation tools, release 13.0, V13.0.88"
        /*0030*/ 	.string	"Build cuda_13.0.r13.0/compiler.36424714_0"
        /*0030*/ 	.string	"-arch sm_100 -m 64 "



//--------------------- .note.nv.cuinfo           --------------------------
	.section	.note.nv.cuinfo,"",@"SHT_NOTE"
	.sectionflags	@"SHF_NOTE_NV_CUINFO"
        /*0018*/ 	.short	0x0002
        /*001a*/ 	.short	0x0064
        /*001c*/ 	.short	0x0082
	.zero		2


//--------------------- .nv.info                  --------------------------
	.section	.nv.info,"",@"SHT_CUDA_INFO"
	.align	4


	//----- nvinfo : EIATTR_REGCOUNT
	.align		4
        /*0000*/ 	.byte	0x04, 0x2f
        /*0002*/ 	.short	(.L_2 - .L_1)
	.align		4
.L_1:
        /*0004*/ 	.word	index@(_Z11hello_worldv)
        /*0008*/ 	.word	0x00000018


	//----- nvinfo : EIATTR_FRAME_SIZE
	.align		4
.L_2:
        /*000c*/ 	.byte	0x04, 0x11
        /*000e*/ 	.short	(.L_4 - .L_3)
	.align		4
.L_3:
        /*0010*/ 	.word	index@(_Z11hello_worldv)
        /*0014*/ 	.word	0x00000000


	//----- nvinfo : EIATTR_MIN_STACK_SIZE
	.align		4
.L_4:
        /*0018*/ 	.byte	0x04, 0x12
        /*001a*/ 	.short	(.L_6 - .L_5)
	.align		4
.L_5:
        /*001c*/ 	.word	index@(_Z11hello_worldv)
        /*0020*/ 	.word	0x00000000
.L_6:


//--------------------- .nv.compat                --------------------------
	.section	.nv.compat,"",@"SHT_CUDA_COMPAT_INFO"
	.align	4
        /*0000*/ 	.byte	0x02, 0x09, 0x00, 0x00, 0x02, 0x02, 0x01, 0x00, 0x02, 0x05, 0x05, 0x00, 0x03, 0x07, 0x01, 0x01
        /*0010*/ 	.byte	0x02, 0x03, 0x00, 0x00, 0x02, 0x06, 0x01, 0x00, 0x04, 0x0b, 0x08, 0x00, 0x09, 0x00, 0x00, 0x00
        /*0020*/ 	.byte	0x00, 0x00, 0x00, 0x00


//--------------------- .nv.info._Z11hello_worldv --------------------------
	.section	.nv.info._Z11hello_worldv,"",@"SHT_CUDA_INFO"
	.sectionflags	@""
	.align	4


	//----- nvinfo : EIATTR_CUDA_API_VERSION
	.align		4
        /*0000*/ 	.byte	0x04, 0x37
        /*0002*/ 	.short	(.L_8 - .L_7)
.L_7:
        /*0004*/ 	.word	0x00000082


	//----- nvinfo : EIATTR_SPARSE_MMA_MASK
	.align		4
.L_8:
        /*0008*/ 	.byte	0x03, 0x50
        /*000a*/ 	.short	0x0000


	//----- nvinfo : EIATTR_MAXREG_COUNT
	.align		4
        /*000c*/ 	.byte	0x03, 0x1b
        /*000e*/ 	.short	0x00ff


	//----- nvinfo : EIATTR_EXTERNS
	.align		4
        /*0010*/ 	.byte	0x04, 0x0f
        /*0012*/ 	.short	(.L_10 - .L_9)


	//   ....[0]....
	.align		4
.L_9:
        /*0014*/ 	.word	index@(vprintf)


	//----- nvinfo : EIATTR_MERCURY_ISA_VERSION
	.align		4
.L_10:
        /*0018*/ 	.byte	0x03, 0x5f
        /*001a*/ 	.short	0x0101


	//----- nvinfo : EIATTR_VRC_CTA_INIT_COUNT
	.align		4
        /*001c*/ 	.byte	0x02, 0x4a
	.zero		1
	.zero		1


	//----- nvinfo : EIATTR_SYSCALL_OFFSETS
	.align		4
        /*0020*/ 	.byte	0x04, 0x46
        /*0022*/ 	.short	(.L_12 - .L_11)


	//   ....[0]....
.L_11:
        /*0024*/ 	.word	0x00000080


	//----- nvinfo : EIATTR_EXIT_INSTR_OFFSETS
	.align		4
.L_12:
        /*0028*/ 	.byte	0x04, 0x1c
        /*002a*/ 	.short	(.L_14 - .L_13)


	//   ....[0]....
.L_13:
        /*002c*/ 	.word	0x00000090


	//----- nvinfo : EIATTR_SW_WAR
	.align		4
.L_14:
        /*0030*/ 	.byte	0x04, 0x36
        /*0032*/ 	.short	(.L_16 - .L_15)
.L_15:
        /*0034*/ 	.word	0x00000008
.L_16:


//--------------------- .nv.callgraph             --------------------------
	.section	.nv.callgraph,"",@"SHT_CUDA_CALLGRAPH"
	.align	4
	.sectionentsize	8
	.align		4
        /*0000*/ 	.word	0x00000000
	.align		4
        /*0004*/ 	.word	0xffffffff
	.align		4
        /*0008*/ 	.word	index@(_Z11hello_worldv)
	.align		4
        /*000c*/ 	.word	index@(vprintf)
	.align		4
        /*0010*/ 	.word	0x00000000
	.align		4
        /*0014*/ 	.word	0xfffffffe
	.align		4
        /*0018*/ 	.word	0x00000000
	.align		4
        /*001c*/ 	.word	0xfffffffd
	.align		4
        /*0020*/ 	.word	0x00000000
	.align		4
        /*0024*/ 	.word	0xfffffffc


//--------------------- .nv.constant4             --------------------------
	.section	.nv.constant4,"a",@progbits
	.align	8
	.align		8
.nv.constant4:
        /*0000*/ 	.dword	vprintf
	.align		8
        /*0008*/ 	.dword	$str


//--------------------- .text._Z11hello_worldv    --------------------------
	.section	.text._Z11hello_worldv,"ax",@progbits
	.align	128
        .global         _Z11hello_worldv
        .type           _Z11hello_worldv,@function
        .size           _Z11hello_worldv,(.L_x_2 - _Z11hello_worldv)
        .other          _Z11hello_worldv,@"STO_CUDA_ENTRY STV_DEFAULT"
_Z11hello_worldv:
.text._Z11hello_worldv:
[----:B------:R-:W0:Y:S01]  /*0000*/  LDC R1, c[0x0][0x37c] ;  /* 0x0000df00ff017b82 */ /* 0x000e220000000800 */
[----:B------:R-:W-:Y:S01]  /*0010*/  MOV R0, 0x0 ;  /* 0x0000000000007802 */ /* 0x000fe20000000f00 */
[----:B------:R-:W1:Y:S01]  /*0020*/  LDCU.64 UR4, c[0x4][0x8] ;  /* 0x01000100ff0477ac */ /* 0x000e620008000a00 */
[----:B------:R-:W-:-:S05]  /*0030*/  CS2R R6, SRZ ;  /* 0x0000000000067805 */ /* 0x000fca000001ff00 */
[----:B------:R2:W3:Y:S01]  /*0040*/  LDC.64 R2, c[0x4][R0] ;  /* 0x0100000000027b82 */ /* 0x0004e20000000a00 */
[----:B-1----:R-:W-:Y:S02]  /*0050*/  IMAD.U32 R4, RZ, RZ, UR4 ;  /* 0x00000004ff047e24 */ /* 0x002fe4000f8e00ff */
[----:B--2---:R-:W-:-:S07]  /*0060*/  IMAD.U32 R5, RZ, RZ, UR5 ;  /* 0x00000005ff057e24 */ /* 0x004fce000f8e00ff */
[----:B------:R-:W-:-:S07]  /*0070*/  LEPC R20, `(.L_x_0) ;  /* 0x000000001014794e */ /* 0x000fce0000000000 */
[----:B0--3--:R-:W-:Y:S05]  /*0080*/  CALL.ABS.NOINC R2 ;  /* 0x0000000002007343 */ /* 0x009fea0003c00000 */
.L_x_0:
[----:B------:R-:W-:Y:S05]  /*0090*/  EXIT ;  /* 0x000000000000794d */ /* 0x000fea0003800000 */
.L_x_1:
[----:B------:R-:W-:-:S00]  /*00a0*/  BRA `(.L_x_1) ;  /* 0xfffffffc00fc7947 */ /* 0x000fc0000383ffff */
[----:B------:R-:W-:-:S00]  /*00b0*/  NOP ;  /* 0x0000000000007918 */ /* 0x000fc00000000000 */
        /* <DEDUP_REMOVED lines=12> */
.L_x_2:


//--------------------- .nv.global.init           --------------------------
	.section	.nv.global.init,"aw",@progbits
.nv.global.init:
	.type		$str,@object
	.size		$str,(.L_0 - $str)
$str:
        /*0000*/ 	.byte	0x68, 0x65, 0x6c, 0x6c, 0x6f, 0x20, 0x77, 0x6f, 0x72, 0x6c, 0x64, 0x20, 0x66, 0x72, 0x6f, 0x6d
        /*0010*/ 	.byte	0x20, 0x67, 0x70, 0x75, 0x2e, 0x20, 0x0a, 0x00
.L_0:


//--------------------- .nv.shared.reserved.0     --------------------------
	.section	.nv.shared.reserved.0,"aw",@nobits
	.weak		__nv_reservedSMEM_offset_0_alias
	.size		__nv_reservedSMEM_offset_0_alias, 0, 64
	.other		__nv_reservedSMEM_offset_0_alias,@"STO_CUDA_RESERVED_SHARED STV_DEFAULT"
__nv_reservedSMEM_offset_0_alias:
	.zero		0
	.zero		64


//--------------------- .nv.constant0._Z11hello_worldv --------------------------
	.section	.nv.constant0._Z11hello_worldv,"a",@progbits
	.sectionflags	@""
	.align	4
.nv.constant0._Z11hello_worldv:
	.zero		896


//--------------------- SYMBOLS --------------------------

	.type		.nv.reservedSmem.offset0,@object
	.size		.nv.reservedSmem.offset0,0x4
	.type		vprintf,@function
